//
// Generated by NVIDIA NVVM Compiler
//
// Compiler Build ID: CL-36424714
// Cuda compilation tools, release 13.0, V13.0.88
// Based on NVVM 20.0.0
//

.version 9.0
.target sm_100
.address_size 64

	// .globl	_ZN3cub18CUB_300001_SM_10006detail11EmptyKernelIvEEvv
.global .align 1 .b8 _ZN30_INTERNAL_b2cfea71_4_k_cu_main4cuda3std3__45__cpo5beginE[1];
.global .align 1 .b8 _ZN30_INTERNAL_b2cfea71_4_k_cu_main4cuda3std3__45__cpo3endE[1];
.global .align 1 .b8 _ZN30_INTERNAL_b2cfea71_4_k_cu_main4cuda3std3__45__cpo6cbeginE[1];
.global .align 1 .b8 _ZN30_INTERNAL_b2cfea71_4_k_cu_main4cuda3std3__45__cpo4cendE[1];
.global .align 1 .b8 _ZN30_INTERNAL_b2cfea71_4_k_cu_main4cuda3std3__45__cpo6rbeginE[1];
.global .align 1 .b8 _ZN30_INTERNAL_b2cfea71_4_k_cu_main4cuda3std3__45__cpo4rendE[1];
.global .align 1 .b8 _ZN30_INTERNAL_b2cfea71_4_k_cu_main4cuda3std3__45__cpo7crbeginE[1];
.global .align 1 .b8 _ZN30_INTERNAL_b2cfea71_4_k_cu_main4cuda3std3__45__cpo5crendE[1];
.global .align 1 .b8 _ZN30_INTERNAL_b2cfea71_4_k_cu_main4cuda3std3__432_GLOBAL__N__b2cfea71_4_k_cu_main6ignoreE[1];
.global .align 1 .b8 _ZN30_INTERNAL_b2cfea71_4_k_cu_main4cuda3std3__419piecewise_constructE[1];
.global .align 1 .b8 _ZN30_INTERNAL_b2cfea71_4_k_cu_main4cuda3std3__48in_placeE[1];
.global .align 1 .b8 _ZN30_INTERNAL_b2cfea71_4_k_cu_main4cuda3std3__420unreachable_sentinelE[1];
.global .align 1 .b8 _ZN30_INTERNAL_b2cfea71_4_k_cu_main4cuda3std3__47nulloptE[1];
.global .align 1 .b8 _ZN30_INTERNAL_b2cfea71_4_k_cu_main4cuda3std3__48unexpectE[1];
.global .align 1 .b8 _ZN30_INTERNAL_b2cfea71_4_k_cu_main4cuda3std6ranges3__45__cpo4swapE[1];
.global .align 1 .b8 _ZN30_INTERNAL_b2cfea71_4_k_cu_main4cuda3std6ranges3__45__cpo9iter_moveE[1];
.global .align 1 .b8 _ZN30_INTERNAL_b2cfea71_4_k_cu_main4cuda3std6ranges3__45__cpo5beginE[1];
.global .align 1 .b8 _ZN30_INTERNAL_b2cfea71_4_k_cu_main4cuda3std6ranges3__45__cpo3endE[1];
.global .align 1 .b8 _ZN30_INTERNAL_b2cfea71_4_k_cu_main4cuda3std6ranges3__45__cpo6cbeginE[1];
.global .align 1 .b8 _ZN30_INTERNAL_b2cfea71_4_k_cu_main4cuda3std6ranges3__45__cpo4cendE[1];
.global .align 1 .b8 _ZN30_INTERNAL_b2cfea71_4_k_cu_main4cuda3std6ranges3__45__cpo7advanceE[1];
.global .align 1 .b8 _ZN30_INTERNAL_b2cfea71_4_k_cu_main4cuda3std6ranges3__45__cpo9iter_swapE[1];
.global .align 1 .b8 _ZN30_INTERNAL_b2cfea71_4_k_cu_main4cuda3std6ranges3__45__cpo4nextE[1];
.global .align 1 .b8 _ZN30_INTERNAL_b2cfea71_4_k_cu_main4cuda3std6ranges3__45__cpo4prevE[1];
.global .align 1 .b8 _ZN30_INTERNAL_b2cfea71_4_k_cu_main4cuda3std6ranges3__45__cpo4dataE[1];
.global .align 1 .b8 _ZN30_INTERNAL_b2cfea71_4_k_cu_main4cuda3std6ranges3__45__cpo5cdataE[1];
.global .align 1 .b8 _ZN30_INTERNAL_b2cfea71_4_k_cu_main4cuda3std6ranges3__45__cpo4sizeE[1];
.global .align 1 .b8 _ZN30_INTERNAL_b2cfea71_4_k_cu_main4cuda3std6ranges3__45__cpo5ssizeE[1];
.global .align 1 .b8 _ZN30_INTERNAL_b2cfea71_4_k_cu_main4cuda3std6ranges3__45__cpo8distanceE[1];
.global .align 1 .b8 _ZN30_INTERNAL_b2cfea71_4_k_cu_main6thrust24THRUST_300001_SM_1000_NS8cuda_cub3parE[1];
.global .align 1 .b8 _ZN30_INTERNAL_b2cfea71_4_k_cu_main6thrust24THRUST_300001_SM_1000_NS8cuda_cub10par_nosyncE[1];
.global .align 1 .b8 _ZN30_INTERNAL_b2cfea71_4_k_cu_main6thrust24THRUST_300001_SM_1000_NS6system6detail10sequential3seqE[1];
.global .align 1 .b8 _ZN30_INTERNAL_b2cfea71_4_k_cu_main6thrust24THRUST_300001_SM_1000_NS6system3cpp3parE[1];
.global .align 1 .b8 _ZN30_INTERNAL_b2cfea71_4_k_cu_main6thrust24THRUST_300001_SM_1000_NS12placeholders2_1E[1];
.global .align 1 .b8 _ZN30_INTERNAL_b2cfea71_4_k_cu_main6thrust24THRUST_300001_SM_1000_NS12placeholders2_2E[1];
.global .align 1 .b8 _ZN30_INTERNAL_b2cfea71_4_k_cu_main6thrust24THRUST_300001_SM_1000_NS12placeholders2_3E[1];
.global .align 1 .b8 _ZN30_INTERNAL_b2cfea71_4_k_cu_main6thrust24THRUST_300001_SM_1000_NS12placeholders2_4E[1];
.global .align 1 .b8 _ZN30_INTERNAL_b2cfea71_4_k_cu_main6thrust24THRUST_300001_SM_1000_NS12placeholders2_5E[1];
.global .align 1 .b8 _ZN30_INTERNAL_b2cfea71_4_k_cu_main6thrust24THRUST_300001_SM_1000_NS12placeholders2_6E[1];
.global .align 1 .b8 _ZN30_INTERNAL_b2cfea71_4_k_cu_main6thrust24THRUST_300001_SM_1000_NS12placeholders2_7E[1];
.global .align 1 .b8 _ZN30_INTERNAL_b2cfea71_4_k_cu_main6thrust24THRUST_300001_SM_1000_NS12placeholders2_8E[1];
.global .align 1 .b8 _ZN30_INTERNAL_b2cfea71_4_k_cu_main6thrust24THRUST_300001_SM_1000_NS12placeholders2_9E[1];
.global .align 1 .b8 _ZN30_INTERNAL_b2cfea71_4_k_cu_main6thrust24THRUST_300001_SM_1000_NS12placeholders3_10E[1];
.global .align 1 .b8 _ZN30_INTERNAL_b2cfea71_4_k_cu_main6thrust24THRUST_300001_SM_1000_NS3seqE[1];
.global .align 1 .b8 _ZN30_INTERNAL_b2cfea71_4_k_cu_main6thrust24THRUST_300001_SM_1000_NS6deviceE[1];

.visible .entry _ZN3cub18CUB_300001_SM_10006detail11EmptyKernelIvEEvv()
{


	ret;

}


// ===== COMPILED SASS (sm_100) =====

	.target	sm_100

	.elftype	@"ET_EXEC"


//--------------------- .note.nv.tkinfo           --------------------------
	.section	.note.nv.tkinfo,"",@"SHT_NOTE"
	.sectionflags	@"SHF_NOTE_NV_TKINFO"
	.tkinfo
        /*0018*/ 	.word	0x00000002
        /*0030*/ 	.string	""
        /*0030*/ 	.string	"ptxas"
        /*0030*/ 	.string	"Cuda compilation tools, release 13.0, V13.0.88"
        /*0030*/ 	.string	"Build cuda_13.0.r13.0/compiler.36424714_0"
        /*0030*/ 	.string	"-arch sm_100 -m 64 "



//--------------------- .note.nv.cuinfo           --------------------------
	.section	.note.nv.cuinfo,"",@"SHT_NOTE"
	.sectionflags	@"SHF_NOTE_NV_CUINFO"
        /*0018*/ 	.short	0x0002
        /*001a*/ 	.short	0x0064
        /*001c*/ 	.short	0x0082
	.zero		2


//--------------------- .nv.info                  --------------------------
	.section	.nv.info,"",@"SHT_CUDA_INFO"
	.align	4


	//----- nvinfo : EIATTR_REGCOUNT
	.align		4
        /*0000*/ 	.byte	0x04, 0x2f
        /*0002*/ 	.short	(.L_46 - .L_45)
	.align		4
.L_45:
        /*0004*/ 	.word	index@(_ZN3cub18CUB_300001_SM_10006detail11EmptyKernelIvEEvv)
        /*0008*/ 	.word	0x00000004


	//----- nvinfo : EIATTR_FRAME_SIZE
	.align		4
.L_46:
        /*000c*/ 	.byte	0x04, 0x11
        /*000e*/ 	.short	(.L_48 - .L_47)
	.align		4
.L_47:
        /*0010*/ 	.word	index@(_ZN3cub18CUB_300001_SM_10006detail11EmptyKernelIvEEvv)
        /*0014*/ 	.word	0x00000000


	//----- nvinfo : EIATTR_MIN_STACK_SIZE
	.align		4
.L_48:
        /*0018*/ 	.byte	0x04, 0x12
        /*001a*/ 	.short	(.L_50 - .L_49)
	.align		4
.L_49:
        /*001c*/ 	.word	index@(_ZN3cub18CUB_300001_SM_10006detail11EmptyKernelIvEEvv)
        /*0020*/ 	.word	0x00000000
.L_50:


//--------------------- .nv.compat                --------------------------
	.section	.nv.compat,"",@"SHT_CUDA_COMPAT_INFO"
	.align	4
        /*0000*/ 	.byte	0x02, 0x09, 0x00, 0x00, 0x02, 0x02, 0x01, 0x00, 0x02, 0x05, 0x05, 0x00, 0x03, 0x07, 0x01, 0x01
        /*0010*/ 	.byte	0x02, 0x03, 0x00, 0x00, 0x02, 0x06, 0x01, 0x00, 0x04, 0x0b, 0x08, 0x00, 0x09, 0x00, 0x00, 0x00
        /*0020*/ 	.byte	0x00, 0x00, 0x00, 0x00


//--------------------- .nv.info._ZN3cub18CUB_300001_SM_10006detail11EmptyKernelIvEEvv --------------------------
	.section	.nv.info._ZN3cub18CUB_300001_SM_10006detail11EmptyKernelIvEEvv,"",@"SHT_CUDA_INFO"
	.sectionflags	@""
	.align	4


	//----- nvinfo : EIATTR_CUDA_API_VERSION
	.align		4
        /*0000*/ 	.byte	0x04, 0x37
        /*0002*/ 	.short	(.L_52 - .L_51)
.L_51:
        /*0004*/ 	.word	0x00000082


	//----- nvinfo : EIATTR_SPARSE_MMA_MASK
	.align		4
.L_52:
        /*0008*/ 	.byte	0x03, 0x50
        /*000a*/ 	.short	0x0000


	//----- nvinfo : EIATTR_MAXREG_COUNT
	.align		4
        /*000c*/ 	.byte	0x03, 0x1b
        /*000e*/ 	.short	0x00ff


	//----- nvinfo : EIATTR_MERCURY_ISA_VERSION
	.align		4
        /*0010*/ 	.byte	0x03, 0x5f
        /*0012*/ 	.short	0x0101


	//----- nvinfo : EIATTR_VRC_CTA_INIT_COUNT
	.align		4
        /*0014*/ 	.byte	0x02, 0x4a
	.zero		1
	.zero		1


	//----- nvinfo : EIATTR_EXIT_INSTR_OFFSETS
	.align		4
        /*0018*/ 	.byte	0x04, 0x1c
        /*001a*/ 	.short	(.L_54 - .L_53)


	//   ....[0]....
.L_53:
        /*001c*/ 	.word	0x00000010


	//----- nvinfo : EIATTR_SW_WAR
	.align		4
.L_54:
        /*0020*/ 	.byte	0x04, 0x36
        /*0022*/ 	.short	(.L_56 - .L_55)
.L_55:
        /*0024*/ 	.word	0x00000008
.L_56:


//--------------------- .nv.callgraph             --------------------------
	.section	.nv.callgraph,"",@"SHT_CUDA_CALLGRAPH"
	.align	4
	.sectionentsize	8
	.align		4
        /*0000*/ 	.word	0x00000000
	.align		4
        /*0004*/ 	.word	0xffffffff
	.align		4
        /*0008*/ 	.word	0x00000000
	.align		4
        /*000c*/ 	.word	0xfffffffe
	.align		4
        /*0010*/ 	.word	0x00000000
	.align		4
        /*0014*/ 	.word	0xfffffffd
	.align		4
        /*0018*/ 	.word	0x00000000
	.align		4
        /*001c*/ 	.word	0xfffffffc


//--------------------- .nv.constant4             --------------------------
	.section	.nv.constant4,"a",@progbits
	.align	8
	.align		8
.nv.constant4:
        /*0000*/ 	.dword	_ZN30_INTERNAL_b2cfea71_4_k_cu_main4cuda3std3__45__cpo5beginE
	.align		8
        /*0008*/ 	.dword	_ZN30_INTERNAL_b2cfea71_4_k_cu_main4cuda3std3__45__cpo3endE
	.align		8
        /*0010*/ 	.dword	_ZN30_INTERNAL_b2cfea71_4_k_cu_main4cuda3std3__45__cpo6cbeginE
	.align		8
        /*0018*/ 	.dword	_ZN30_INTERNAL_b2cfea71_4_k_cu_main4cuda3std3__45__cpo4cendE
	.align		8
        /*0020*/ 	.dword	_ZN30_INTERNAL_b2cfea71_4_k_cu_main4cuda3std3__45__cpo6rbeginE
	.align		8
        /*0028*/ 	.dword	_ZN30_INTERNAL_b2cfea71_4_k_cu_main4cuda3std3__45__cpo4rendE
	.align		8
        /*0030*/ 	.dword	_ZN30_INTERNAL_b2cfea71_4_k_cu_main4cuda3std3__45__cpo7crbeginE
	.align		8
        /*0038*/ 	.dword	_ZN30_INTERNAL_b2cfea71_4_k_cu_main4cuda3std3__45__cpo5crendE
	.align		8
        /*0040*/ 	.dword	_ZN30_INTERNAL_b2cfea71_4_k_cu_main4cuda3std3__432_GLOBAL__N__b2cfea71_4_k_cu_main6ignoreE
	.align		8
        /*0048*/ 	.dword	_ZN30_INTERNAL_b2cfea71_4_k_cu_main4cuda3std3__419piecewise_constructE
	.align		8
        /*0050*/ 	.dword	_ZN30_INTERNAL_b2cfea71_4_k_cu_main4cuda3std3__48in_placeE
	.align		8
        /*0058*/ 	.dword	_ZN30_INTERNAL_b2cfea71_4_k_cu_main4cuda3std3__420unreachable_sentinelE
	.align		8
        /*0060*/ 	.dword	_ZN30_INTERNAL_b2cfea71_4_k_cu_main4cuda3std3__47nulloptE
	.align		8
        /*0068*/ 	.dword	_ZN30_INTERNAL_b2cfea71_4_k_cu_main4cuda3std3__48unexpectE
	.align		8
        /*0070*/ 	.dword	_ZN30_INTERNAL_b2cfea71_4_k_cu_main4cuda3std6ranges3__45__cpo4swapE
	.align		8
        /*0078*/ 	.dword	_ZN30_INTERNAL_b2cfea71_4_k_cu_main4cuda3std6ranges3__45__cpo9iter_moveE
	.align		8
        /*0080*/ 	.dword	_ZN30_INTERNAL_b2cfea71_4_k_cu_main4cuda3std6ranges3__45__cpo5beginE
	.align		8
        /*0088*/ 	.dword	_ZN30_INTERNAL_b2cfea71_4_k_cu_main4cuda3std6ranges3__45__cpo3endE
	.align		8
        /*0090*/ 	.dword	_ZN30_INTERNAL_b2cfea71_4_k_cu_main4cuda3std6ranges3__45__cpo6cbeginE
	.align		8
        /*0098*/ 	.dword	_ZN30_INTERNAL_b2cfea71_4_k_cu_main4cuda3std6ranges3__45__cpo4cendE
	.align		8
        /*00a0*/ 	.dword	_ZN30_INTERNAL_b2cfea71_4_k_cu_main4cuda3std6ranges3__45__cpo7advanceE
	.align		8
        /*00a8*/ 	.dword	_ZN30_INTERNAL_b2cfea71_4_k_cu_main4cuda3std6ranges3__45__cpo9iter_swapE
	.align		8
        /*00b0*/ 	.dword	_ZN30_INTERNAL_b2cfea71_4_k_cu_main4cuda3std6ranges3__45__cpo4nextE
	.align		8
        /*00b8*/ 	.dword	_ZN30_INTERNAL_b2cfea71_4_k_cu_main4cuda3std6ranges3__45__cpo4prevE
	.align		8
        /*00c0*/ 	.dword	_ZN30_INTERNAL_b2cfea71_4_k_cu_main4cuda3std6ranges3__45__cpo4dataE
	.align		8
        /*00c8*/ 	.dword	_ZN30_INTERNAL_b2cfea71_4_k_cu_main4cuda3std6ranges3__45__cpo5cdataE
	.align		8
        /*00d0*/ 	.dword	_ZN30_INTERNAL_b2cfea71_4_k_cu_main4cuda3std6ranges3__45__cpo4sizeE
	.align		8
        /*00d8*/ 	.dword	_ZN30_INTERNAL_b2cfea71_4_k_cu_main4cuda3std6ranges3__45__cpo5ssizeE
	.align		8
        /*00e0*/ 	.dword	_ZN30_INTERNAL_b2cfea71_4_k_cu_main4cuda3std6ranges3__45__cpo8distanceE
	.align		8
        /*00e8*/ 	.dword	_ZN30_INTERNAL_b2cfea71_4_k_cu_main6thrust24THRUST_300001_SM_1000_NS8cuda_cub3parE
	.align		8
        /*00f0*/ 	.dword	_ZN30_INTERNAL_b2cfea71_4_k_cu_main6thrust24THRUST_300001_SM_1000_NS8cuda_cub10par_nosyncE
	.align		8
        /*00f8*/ 	.dword	_ZN30_INTERNAL_b2cfea71_4_k_cu_main6thrust24THRUST_300001_SM_1000_NS6system6detail10sequential3seqE
	.align		8
        /*0100*/ 	.dword	_ZN30_INTERNAL_b2cfea71_4_k_cu_main6thrust24THRUST_300001_SM_1000_NS6system3cpp3parE
	.align		8
        /*0108*/ 	.dword	_ZN30_INTERNAL_b2cfea71_4_k_cu_main6thrust24THRUST_300001_SM_1000_NS12placeholders2_1E
	.align		8
        /*0110*/ 	.dword	_ZN30_INTERNAL_b2cfea71_4_k_cu_main6thrust24THRUST_300001_SM_1000_NS12placeholders2_2E
	.align		8
        /*0118*/ 	.dword	_ZN30_INTERNAL_b2cfea71_4_k_cu_main6thrust24THRUST_300001_SM_1000_NS12placeholders2_3E
	.align		8
        /*0120*/ 	.dword	_ZN30_INTERNAL_b2cfea71_4_k_cu_main6thrust24THRUST_300001_SM_1000_NS12placeholders2_4E
	.align		8
        /*0128*/ 	.dword	_ZN30_INTERNAL_b2cfea71_4_k_cu_main6thrust24THRUST_300001_SM_1000_NS12placeholders2_5E
	.align		8
        /*0130*/ 	.dword	_ZN30_INTERNAL_b2cfea71_4_k_cu_main6thrust24THRUST_300001_SM_1000_NS12placeholders2_6E
	.align		8
        /*0138*/ 	.dword	_ZN30_INTERNAL_b2cfea71_4_k_cu_main6thrust24THRUST_300001_SM_1000_NS12placeholders2_7E
	.align		8
        /*0140*/ 	.dword	_ZN30_INTERNAL_b2cfea71_4_k_cu_main6thrust24THRUST_300001_SM_1000_NS12placeholders2_8E
	.align		8
        /*0148*/ 	.dword	_ZN30_INTERNAL_b2cfea71_4_k_cu_main6thrust24THRUST_300001_SM_1000_NS12placeholders2_9E
	.align		8
        /*0150*/ 	.dword	_ZN30_INTERNAL_b2cfea71_4_k_cu_main6thrust24THRUST_300001_SM_1000_NS12placeholders3_10E
	.align		8
        /*0158*/ 	.dword	_ZN30_INTERNAL_b2cfea71_4_k_cu_main6thrust24THRUST_300001_SM_1000_NS3seqE
	.align		8
        /*0160*/ 	.dword	_ZN30_INTERNAL_b2cfea71_4_k_cu_main6thrust24THRUST_300001_SM_1000_NS6deviceE


//--------------------- .text._ZN3cub18CUB_300001_SM_10006detail11EmptyKernelIvEEvv --------------------------
	.section	.text._ZN3cub18CUB_300001_SM_10006detail11EmptyKernelIvEEvv,"ax",@progbits
	.align	128
        .global         _ZN3cub18CUB_300001_SM_10006detail11EmptyKernelIvEEvv
        .type           _ZN3cub18CUB_300001_SM_10006detail11EmptyKernelIvEEvv,@function
        .size           _ZN3cub18CUB_300001_SM_10006detail11EmptyKernelIvEEvv,(.L_x_1 - _ZN3cub18CUB_300001_SM_10006detail11EmptyKernelIvEEvv)
        .other          _ZN3cub18CUB_300001_SM_10006detail11EmptyKernelIvEEvv,@"STO_CUDA_ENTRY STV_DEFAULT"
_ZN3cub18CUB_300001_SM_10006detail11EmptyKernelIvEEvv:
.text._ZN3cub18CUB_300001_SM_10006detail11EmptyKernelIvEEvv:
[----:B------:R-:W-:Y:S01]  /*0000*/  LDC R1, c[0x0][0x37c] ;  /* 0x0000df00ff017b82 */ /* 0x000fe20000000800 */
[----:B------:R-:W-:Y:S05]  /*0010*/  EXIT ;  /* 0x000000000000794d */ /* 0x000fea0003800000 */
.L_x_0:
[----:B------:R-:W-:-:S00]  /*0020*/  BRA `(.L_x_0) ;  /* 0xfffffffc00fc7947 */ /* 0x000fc0000383ffff */
[----:B------:R-:W-:-:S00]  /*0030*/  NOP ;  /* 0x0000000000007918 */ /* 0x000fc00000000000 */
        /* <DEDUP_REMOVED lines=12> */
.L_x_1:


//--------------------- .nv.shared.reserved.0     --------------------------
	.section	.nv.shared.reserved.0,"aw",@nobits
	.weak		__nv_reservedSMEM_offset_0_alias
	.size		__nv_reservedSMEM_offset_0_alias, 0, 64
	.other		__nv_reservedSMEM_offset_0_alias,@"STO_CUDA_RESERVED_SHARED STV_DEFAULT"
__nv_reservedSMEM_offset_0_alias:
	.zero		0
	.zero		64


//--------------------- .nv.global                --------------------------
	.section	.nv.global,"aw",@nobits
.nv.global:
	.type		_ZN30_INTERNAL_b2cfea71_4_k_cu_main6thrust24THRUST_300001_SM_1000_NS12placeholders2_8E,@object
	.size		_ZN30_INTERNAL_b2cfea71_4_k_cu_main6thrust24THRUST_300001_SM_1000_NS12placeholders2_8E,(_ZN30_INTERNAL_b2cfea71_4_k_cu_main4cuda3std3__432_GLOBAL__N__b2cfea71_4_k_cu_main6ignoreE - _ZN30_INTERNAL_b2cfea71_4_k_cu_main6thrust24THRUST_300001_SM_1000_NS12placeholders2_8E)
_ZN30_INTERNAL_b2cfea71_4_k_cu_main6thrust24THRUST_300001_SM_1000_NS12placeholders2_8E:
	.zero		1
	.type		_ZN30_INTERNAL_b2cfea71_4_k_cu_main4cuda3std3__432_GLOBAL__N__b2cfea71_4_k_cu_main6ignoreE,@object
	.size		_ZN30_INTERNAL_b2cfea71_4_k_cu_main4cuda3std3__432_GLOBAL__N__b2cfea71_4_k_cu_main6ignoreE,(_ZN30_INTERNAL_b2cfea71_4_k_cu_main4cuda3std6ranges3__45__cpo4dataE - _ZN30_INTERNAL_b2cfea71_4_k_cu_main4cuda3std3__432_GLOBAL__N__b2cfea71_4_k_cu_main6ignoreE)
_ZN30_INTERNAL_b2cfea71_4_k_cu_main4cuda3std3__432_GLOBAL__N__b2cfea71_4_k_cu_main6ignoreE:
	.zero		1
	.type		_ZN30_INTERNAL_b2cfea71_4_k_cu_main4cuda3std6ranges3__45__cpo4dataE,@object
	.size		_ZN30_INTERNAL_b2cfea71_4_k_cu_main4cuda3std6ranges3__45__cpo4dataE,(_ZN30_INTERNAL_b2cfea71_4_k_cu_main6thrust24THRUST_300001_SM_1000_NS6system3cpp3parE - _ZN30_INTERNAL_b2cfea71_4_k_cu_main4cuda3std6ranges3__45__cpo4dataE)
_ZN30_INTERNAL_b2cfea71_4_k_cu_main4cuda3std6ranges3__45__cpo4dataE:
	.zero		1
	.type		_ZN30_INTERNAL_b2cfea71_4_k_cu_main6thrust24THRUST_300001_SM_1000_NS6system3cpp3parE,@object
	.size		_ZN30_INTERNAL_b2cfea71_4_k_cu_main6thrust24THRUST_300001_SM_1000_NS6system3cpp3parE,(_ZN30_INTERNAL_b2cfea71_4_k_cu_main4cuda3std3__45__cpo5beginE - _ZN30_INTERNAL_b2cfea71_4_k_cu_main6thrust24THRUST_300001_SM_1000_NS6system3cpp3parE)
_ZN30_INTERNAL_b2cfea71_4_k_cu_main6thrust24THRUST_300001_SM_1000_NS6system3cpp3parE:
	.zero		1
	.type		_ZN30_INTERNAL_b2cfea71_4_k_cu_main4cuda3std3__45__cpo5beginE,@object
	.size		_ZN30_INTERNAL_b2cfea71_4_k_cu_main4cuda3std3__45__cpo5beginE,(_ZN30_INTERNAL_b2cfea71_4_k_cu_main4cuda3std6ranges3__45__cpo5beginE - _ZN30_INTERNAL_b2cfea71_4_k_cu_main4cuda3std3__45__cpo5beginE)
_ZN30_INTERNAL_b2cfea71_4_k_cu_main4cuda3std3__45__cpo5beginE:
	.zero		1
	.type		_ZN30_INTERNAL_b2cfea71_4_k_cu_main4cuda3std6ranges3__45__cpo5beginE,@object
	.size		_ZN30_INTERNAL_b2cfea71_4_k_cu_main4cuda3std6ranges3__45__cpo5beginE,(_ZN30_INTERNAL_b2cfea71_4_k_cu_main6thrust24THRUST_300001_SM_1000_NS6deviceE - _ZN30_INTERNAL_b2cfea71_4_k_cu_main4cuda3std6ranges3__45__cpo5beginE)
_ZN30_INTERNAL_b2cfea71_4_k_cu_main4cuda3std6ranges3__45__cpo5beginE:
	.zero		1
	.type		_ZN30_INTERNAL_b2cfea71_4_k_cu_main6thrust24THRUST_300001_SM_1000_NS6deviceE,@object
	.size		_ZN30_INTERNAL_b2cfea71_4_k_cu_main6thrust24THRUST_300001_SM_1000_NS6deviceE,(_ZN30_INTERNAL_b2cfea71_4_k_cu_main4cuda3std3__47nulloptE - _ZN30_INTERNAL_b2cfea71_4_k_cu_main6thrust24THRUST_300001_SM_1000_NS6deviceE)
_ZN30_INTERNAL_b2cfea71_4_k_cu_main6thrust24THRUST_300001_SM_1000_NS6deviceE:
	.zero		1
	.type		_ZN30_INTERNAL_b2cfea71_4_k_cu_main4cuda3std3__47nulloptE,@object
	.size		_ZN30_INTERNAL_b2cfea71_4_k_cu_main4cuda3std3__47nulloptE,(_ZN30_INTERNAL_b2cfea71_4_k_cu_main4cuda3std6ranges3__45__cpo8distanceE - _ZN30_INTERNAL_b2cfea71_4_k_cu_main4cuda3std3__47nulloptE)
_ZN30_INTERNAL_b2cfea71_4_k_cu_main4cuda3std3__47nulloptE:
	.zero		1
	.type		_ZN30_INTERNAL_b2cfea71_4_k_cu_main4cuda3std6ranges3__45__cpo8distanceE,@object
	.size		_ZN30_INTERNAL_b2cfea71_4_k_cu_main4cuda3std6ranges3__45__cpo8distanceE,(_ZN30_INTERNAL_b2cfea71_4_k_cu_main6thrust24THRUST_300001_SM_1000_NS12placeholders2_4E - _ZN30_INTERNAL_b2cfea71_4_k_cu_main4cuda3std6ranges3__45__cpo8distanceE)
_ZN30_INTERNAL_b2cfea71_4_k_cu_main4cuda3std6ranges3__45__cpo8distanceE:
	.zero		1
	.type		_ZN30_INTERNAL_b2cfea71_4_k_cu_main6thrust24THRUST_300001_SM_1000_NS12placeholders2_4E,@object
	.size		_ZN30_INTERNAL_b2cfea71_4_k_cu_main6thrust24THRUST_300001_SM_1000_NS12placeholders2_4E,(_ZN30_INTERNAL_b2cfea71_4_k_cu_main4cuda3std3__45__cpo6rbeginE - _ZN30_INTERNAL_b2cfea71_4_k_cu_main6thrust24THRUST_300001_SM_1000_NS12placeholders2_4E)
_ZN30_INTERNAL_b2cfea71_4_k_cu_main6thrust24THRUST_300001_SM_1000_NS12placeholders2_4E:
	.zero		1
	.type		_ZN30_INTERNAL_b2cfea71_4_k_cu_main4cuda3std3__45__cpo6rbeginE,@object
	.size		_ZN30_INTERNAL_b2cfea71_4_k_cu_main4cuda3std3__45__cpo6rbeginE,(_ZN30_INTERNAL_b2cfea71_4_k_cu_main4cuda3std6ranges3__45__cpo7advanceE - _ZN30_INTERNAL_b2cfea71_4_k_cu_main4cuda3std3__45__cpo6rbeginE)
_ZN30_INTERNAL_b2cfea71_4_k_cu_main4cuda3std3__45__cpo6rbeginE:
	.zero		1
	.type		_ZN30_INTERNAL_b2cfea71_4_k_cu_main4cuda3std6ranges3__45__cpo7advanceE,@object
	.size		_ZN30_INTERNAL_b2cfea71_4_k_cu_main4cuda3std6ranges3__45__cpo7advanceE,(_ZN30_INTERNAL_b2cfea71_4_k_cu_main6thrust24THRUST_300001_SM_1000_NS12placeholders3_10E - _ZN30_INTERNAL_b2cfea71_4_k_cu_main4cuda3std6ranges3__45__cpo7advanceE)
_ZN30_INTERNAL_b2cfea71_4_k_cu_main4cuda3std6ranges3__45__cpo7advanceE:
	.zero		1
	.type		_ZN30_INTERNAL_b2cfea71_4_k_cu_main6thrust24THRUST_300001_SM_1000_NS12placeholders3_10E,@object
	.size		_ZN30_INTERNAL_b2cfea71_4_k_cu_main6thrust24THRUST_300001_SM_1000_NS12placeholders3_10E,(_ZN30_INTERNAL_b2cfea71_4_k_cu_main4cuda3std3__48in_placeE - _ZN30_INTERNAL_b2cfea71_4_k_cu_main6thrust24THRUST_300001_SM_1000_NS12placeholders3_10E)
_ZN30_INTERNAL_b2cfea71_4_k_cu_main6thrust24THRUST_300001_SM_1000_NS12placeholders3_10E:
	.zero		1
	.type		_ZN30_INTERNAL_b2cfea71_4_k_cu_main4cuda3std3__48in_placeE,@object
	.size		_ZN30_INTERNAL_b2cfea71_4_k_cu_main4cuda3std3__48in_placeE,(_ZN30_INTERNAL_b2cfea71_4_k_cu_main4cuda3std6ranges3__45__cpo4sizeE - _ZN30_INTERNAL_b2cfea71_4_k_cu_main4cuda3std3__48in_placeE)
_ZN30_INTERNAL_b2cfea71_4_k_cu_main4cuda3std3__48in_placeE:
	.zero		1
	.type		_ZN30_INTERNAL_b2cfea71_4_k_cu_main4cuda3std6ranges3__45__cpo4sizeE,@object
	.size		_ZN30_INTERNAL_b2cfea71_4_k_cu_main4cuda3std6ranges3__45__cpo4sizeE,(_ZN30_INTERNAL_b2cfea71_4_k_cu_main6thrust24THRUST_300001_SM_1000_NS12placeholders2_2E - _ZN30_INTERNAL_b2cfea71_4_k_cu_main4cuda3std6ranges3__45__cpo4sizeE)
_ZN30_INTERNAL_b2cfea71_4_k_cu_main4cuda3std6ranges3__45__cpo4sizeE:
	.zero		1
	.type		_ZN30_INTERNAL_b2cfea71_4_k_cu_main6thrust24THRUST_300001_SM_1000_NS12placeholders2_2E,@object
	.size		_ZN30_INTERNAL_b2cfea71_4_k_cu_main6thrust24THRUST_300001_SM_1000_NS12placeholders2_2E,(_ZN30_INTERNAL_b2cfea71_4_k_cu_main4cuda3std3__45__cpo6cbeginE - _ZN30_INTERNAL_b2cfea71_4_k_cu_main6thrust24THRUST_300001_SM_1000_NS12placeholders2_2E)
_ZN30_INTERNAL_b2cfea71_4_k_cu_main6thrust24THRUST_300001_SM_1000_NS12placeholders2_2E:
	.zero		1
	.type		_ZN30_INTERNAL_b2cfea71_4_k_cu_main4cuda3std3__45__cpo6cbeginE,@object
	.size		_ZN30_INTERNAL_b2cfea71_4_k_cu_main4cuda3std3__45__cpo6cbeginE,(_ZN30_INTERNAL_b2cfea71_4_k_cu_main4cuda3std6ranges3__45__cpo6cbeginE - _ZN30_INTERNAL_b2cfea71_4_k_cu_main4cuda3std3__45__cpo6cbeginE)
_ZN30_INTERNAL_b2cfea71_4_k_cu_main4cuda3std3__45__cpo6cbeginE:
	.zero		1
	.type		_ZN30_INTERNAL_b2cfea71_4_k_cu_main4cuda3std6ranges3__45__cpo6cbeginE,@object
	.size		_ZN30_INTERNAL_b2cfea71_4_k_cu_main4cuda3std6ranges3__45__cpo6cbeginE,(_ZN30_INTERNAL_b2cfea71_4_k_cu_main6thrust24THRUST_300001_SM_1000_NS12placeholders2_6E - _ZN30_INTERNAL_b2cfea71_4_k_cu_main4cuda3std6ranges3__45__cpo6cbeginE)
_ZN30_INTERNAL_b2cfea71_4_k_cu_main4cuda3std6ranges3__45__cpo6cbeginE:
	.zero		1
	.type		_ZN30_INTERNAL_b2cfea71_4_k_cu_main6thrust24THRUST_300001_SM_1000_NS12placeholders2_6E,@object
	.size		_ZN30_INTERNAL_b2cfea71_4_k_cu_main6thrust24THRUST_300001_SM_1000_NS12placeholders2_6E,(_ZN30_INTERNAL_b2cfea71_4_k_cu_main4cuda3std3__45__cpo7crbeginE - _ZN30_INTERNAL_b2cfea71_4_k_cu_main6thrust24THRUST_300001_SM_1000_NS12placeholders2_6E)
_ZN30_INTERNAL_b2cfea71_4_k_cu_main6thrust24THRUST_300001_SM_1000_NS12placeholders2_6E:
	.zero		1
	.type		_ZN30_INTERNAL_b2cfea71_4_k_cu_main4cuda3std3__45__cpo7crbeginE,@object
	.size		_ZN30_INTERNAL_b2cfea71_4_k_cu_main4cuda3std3__45__cpo7crbeginE,(_ZN30_INTERNAL_b2cfea71_4_k_cu_main4cuda3std6ranges3__45__cpo4nextE - _ZN30_INTERNAL_b2cfea71_4_k_cu_main4cuda3std3__45__cpo7crbeginE)
_ZN30_INTERNAL_b2cfea71_4_k_cu_main4cuda3std3__45__cpo7crbeginE:
	.zero		1
	.type		_ZN30_INTERNAL_b2cfea71_4_k_cu_main4cuda3std6ranges3__45__cpo4nextE,@object
	.size		_ZN30_INTERNAL_b2cfea71_4_k_cu_main4cuda3std6ranges3__45__cpo4nextE,(_ZN30_INTERNAL_b2cfea71_4_k_cu_main4cuda3std6ranges3__45__cpo4swapE - _ZN30_INTERNAL_b2cfea71_4_k_cu_main4cuda3std6ranges3__45__cpo4nextE)
_ZN30_INTERNAL_b2cfea71_4_k_cu_main4cuda3std6ranges3__45__cpo4nextE:
	.zero		1
	.type		_ZN30_INTERNAL_b2cfea71_4_k_cu_main4cuda3std6ranges3__45__cpo4swapE,@object
	.size		_ZN30_INTERNAL_b2cfea71_4_k_cu_main4cuda3std6ranges3__45__cpo4swapE,(_ZN30_INTERNAL_b2cfea71_4_k_cu_main6thrust24THRUST_300001_SM_1000_NS8cuda_cub10par_nosyncE - _ZN30_INTERNAL_b2cfea71_4_k_cu_main4cuda3std6ranges3__45__cpo4swapE)
_ZN30_INTERNAL_b2cfea71_4_k_cu_main4cuda3std6ranges3__45__cpo4swapE:
	.zero		1
	.type		_ZN30_INTERNAL_b2cfea71_4_k_cu_main6thrust24THRUST_300001_SM_1000_NS8cuda_cub10par_nosyncE,@object
	.size		_ZN30_INTERNAL_b2cfea71_4_k_cu_main6thrust24THRUST_300001_SM_1000_NS8cuda_cub10par_nosyncE,(_ZN30_INTERNAL_b2cfea71_4_k_cu_main6thrust24THRUST_300001_SM_1000_NS3seqE - _ZN30_INTERNAL_b2cfea71_4_k_cu_main6thrust24THRUST_300001_SM_1000_NS8cuda_cub10par_nosyncE)
_ZN30_INTERNAL_b2cfea71_4_k_cu_main6thrust24THRUST_300001_SM_1000_NS8cuda_cub10par_nosyncE:
	.zero		1
	.type		_ZN30_INTERNAL_b2cfea71_4_k_cu_main6thrust24THRUST_300001_SM_1000_NS3seqE,@object
	.size		_ZN30_INTERNAL_b2cfea71_4_k_cu_main6thrust24THRUST_300001_SM_1000_NS3seqE,(_ZN30_INTERNAL_b2cfea71_4_k_cu_main4cuda3std3__420unreachable_sentinelE - _ZN30_INTERNAL_b2cfea71_4_k_cu_main6thrust24THRUST_300001_SM_1000_NS3seqE)
_ZN30_INTERNAL_b2cfea71_4_k_cu_main6thrust24THRUST_300001_SM_1000_NS3seqE:
	.zero		1
	.type		_ZN30_INTERNAL_b2cfea71_4_k_cu_main4cuda3std3__420unreachable_sentinelE,@object
	.size		_ZN30_INTERNAL_b2cfea71_4_k_cu_main4cuda3std3__420unreachable_sentinelE,(_ZN30_INTERNAL_b2cfea71_4_k_cu_main4cuda3std6ranges3__45__cpo5ssizeE - _ZN30_INTERNAL_b2cfea71_4_k_cu_main4cuda3std3__420unreachable_sentinelE)
_ZN30_INTERNAL_b2cfea71_4_k_cu_main4cuda3std3__420unreachable_sentinelE:
	.zero		1
	.type		_ZN30_INTERNAL_b2cfea71_4_k_cu_main4cuda3std6ranges3__45__cpo5ssizeE,@object
	.size		_ZN30_INTERNAL_b2cfea71_4_k_cu_main4cuda3std6ranges3__45__cpo5ssizeE,(_ZN30_INTERNAL_b2cfea71_4_k_cu_main6thrust24THRUST_300001_SM_1000_NS12placeholders2_3E - _ZN30_INTERNAL_b2cfea71_4_k_cu_main4cuda3std6ranges3__45__cpo5ssizeE)
_ZN30_INTERNAL_b2cfea71_4_k_cu_main4cuda3std6ranges3__45__cpo5ssizeE:
	.zero		1
	.type		_ZN30_INTERNAL_b2cfea71_4_k_cu_main6thrust24THRUST_300001_SM_1000_NS12placeholders2_3E,@object
	.size		_ZN30_INTERNAL_b2cfea71_4_k_cu_main6thrust24THRUST_300001_SM_1000_NS12placeholders2_3E,(_ZN30_INTERNAL_b2cfea71_4_k_cu_main4cuda3std3__45__cpo4cendE - _ZN30_INTERNAL_b2cfea71_4_k_cu_main6thrust24THRUST_300001_SM_1000_NS12placeholders2_3E)
_ZN30_INTERNAL_b2cfea71_4_k_cu_main6thrust24THRUST_300001_SM_1000_NS12placeholders2_3E:
	.zero		1
	.type		_ZN30_INTERNAL_b2cfea71_4_k_cu_main4cuda3std3__45__cpo4cendE,@object
	.size		_ZN30_INTERNAL_b2cfea71_4_k_cu_main4cuda3std3__45__cpo4cendE,(_ZN30_INTERNAL_b2cfea71_4_k_cu_main4cuda3std6ranges3__45__cpo4cendE - _ZN30_INTERNAL_b2cfea71_4_k_cu_main4cuda3std3__45__cpo4cendE)
_ZN30_INTERNAL_b2cfea71_4_k_cu_main4cuda3std3__45__cpo4cendE:
	.zero		1
	.type		_ZN30_INTERNAL_b2cfea71_4_k_cu_main4cuda3std6ranges3__45__cpo4cendE,@object
	.size		_ZN30_INTERNAL_b2cfea71_4_k_cu_main4cuda3std6ranges3__45__cpo4cendE,(_ZN30_INTERNAL_b2cfea71_4_k_cu_main6thrust24THRUST_300001_SM_1000_NS12placeholders2_7E - _ZN30_INTERNAL_b2cfea71_4_k_cu_main4cuda3std6ranges3__45__cpo4cendE)
_ZN30_INTERNAL_b2cfea71_4_k_cu_main4cuda3std6ranges3__45__cpo4cendE:
	.zero		1
	.type		_ZN30_INTERNAL_b2cfea71_4_k_cu_main6thrust24THRUST_300001_SM_1000_NS12placeholders2_7E,@object
	.size		_ZN30_INTERNAL_b2cfea71_4_k_cu_main6thrust24THRUST_300001_SM_1000_NS12placeholders2_7E,(_ZN30_INTERNAL_b2cfea71_4_k_cu_main4cuda3std3__45__cpo5crendE - _ZN30_INTERNAL_b2cfea71_4_k_cu_main6thrust24THRUST_300001_SM_1000_NS12placeholders2_7E)
_ZN30_INTERNAL_b2cfea71_4_k_cu_main6thrust24THRUST_300001_SM_1000_NS12placeholders2_7E:
	.zero		1
	.type		_ZN30_INTERNAL_b2cfea71_4_k_cu_main4cuda3std3__45__cpo5crendE,@object
	.size		_ZN30_INTERNAL_b2cfea71_4_k_cu_main4cuda3std3__45__cpo5crendE,(_ZN30_INTERNAL_b2cfea71_4_k_cu_main4cuda3std6ranges3__45__cpo4prevE - _ZN30_INTERNAL_b2cfea71_4_k_cu_main4cuda3std3__45__cpo5crendE)
_ZN30_INTERNAL_b2cfea71_4_k_cu_main4cuda3std3__45__cpo5crendE:
	.zero		1
	.type		_ZN30_INTERNAL_b2cfea71_4_k_cu_main4cuda3std6ranges3__45__cpo4prevE,@object
	.size		_ZN30_INTERNAL_b2cfea71_4_k_cu_main4cuda3std6ranges3__45__cpo4prevE,(_ZN30_INTERNAL_b2cfea71_4_k_cu_main4cuda3std6ranges3__45__cpo9iter_moveE - _ZN30_INTERNAL_b2cfea71_4_k_cu_main4cuda3std6ranges3__45__cpo4prevE)
_ZN30_INTERNAL_b2cfea71_4_k_cu_main4cuda3std6ranges3__45__cpo4prevE:
	.zero		1
	.type		_ZN30_INTERNAL_b2cfea71_4_k_cu_main4cuda3std6ranges3__45__cpo9iter_moveE,@object
	.size		_ZN30_INTERNAL_b2cfea71_4_k_cu_main4cuda3std6ranges3__45__cpo9iter_moveE,(_ZN30_INTERNAL_b2cfea71_4_k_cu_main6thrust24THRUST_300001_SM_1000_NS6system6detail10sequential3seqE - _ZN30_INTERNAL_b2cfea71_4_k_cu_main4cuda3std6ranges3__45__cpo9iter_moveE)
_ZN30_INTERNAL_b2cfea71_4_k_cu_main4cuda3std6ranges3__45__cpo9iter_moveE:
	.zero		1
	.type		_ZN30_INTERNAL_b2cfea71_4_k_cu_main6thrust24THRUST_300001_SM_1000_NS6system6detail10sequential3seqE,@object
	.size		_ZN30_INTERNAL_b2cfea71_4_k_cu_main6thrust24THRUST_300001_SM_1000_NS6system6detail10sequential3seqE,(_ZN30_INTERNAL_b2cfea71_4_k_cu_main6thrust24THRUST_300001_SM_1000_NS12placeholders2_9E - _ZN30_INTERNAL_b2cfea71_4_k_cu_main6thrust24THRUST_300001_SM_1000_NS6system6detail10sequential3seqE)
_ZN30_INTERNAL_b2cfea71_4_k_cu_main6thrust24THRUST_300001_SM_1000_NS6system6detail10sequential3seqE:
	.zero		1
	.type		_ZN30_INTERNAL_b2cfea71_4_k_cu_main6thrust24THRUST_300001_SM_1000_NS12placeholders2_9E,@object
	.size		_ZN30_INTERNAL_b2cfea71_4_k_cu_main6thrust24THRUST_300001_SM_1000_NS12placeholders2_9E,(_ZN30_INTERNAL_b2cfea71_4_k_cu_main4cuda3std3__419piecewise_constructE - _ZN30_INTERNAL_b2cfea71_4_k_cu_main6thrust24THRUST_300001_SM_1000_NS12placeholders2_9E)
_ZN30_INTERNAL_b2cfea71_4_k_cu_main6thrust24THRUST_300001_SM_1000_NS12placeholders2_9E:
	.zero		1
	.type		_ZN30_INTERNAL_b2cfea71_4_k_cu_main4cuda3std3__419piecewise_constructE,@object
	.size		_ZN30_INTERNAL_b2cfea71_4_k_cu_main4cuda3std3__419piecewise_constructE,(_ZN30_INTERNAL_b2cfea71_4_k_cu_main4cuda3std6ranges3__45__cpo5cdataE - _ZN30_INTERNAL_b2cfea71_4_k_cu_main4cuda3std3__419piecewise_constructE)
_ZN30_INTERNAL_b2cfea71_4_k_cu_main4cuda3std3__419piecewise_constructE:
	.zero		1
	.type		_ZN30_INTERNAL_b2cfea71_4_k_cu_main4cuda3std6ranges3__45__cpo5cdataE,@object
	.size		_ZN30_INTERNAL_b2cfea71_4_k_cu_main4cuda3std6ranges3__45__cpo5cdataE,(_ZN30_INTERNAL_b2cfea71_4_k_cu_main6thrust24THRUST_300001_SM_1000_NS12placeholders2_1E - _ZN30_INTERNAL_b2cfea71_4_k_cu_main4cuda3std6ranges3__45__cpo5cdataE)
_ZN30_INTERNAL_b2cfea71_4_k_cu_main4cuda3std6ranges3__45__cpo5cdataE:
	.zero		1
	.type		_ZN30_INTERNAL_b2cfea71_4_k_cu_main6thrust24THRUST_300001_SM_1000_NS12placeholders2_1E,@object
	.size		_ZN30_INTERNAL_b2cfea71_4_k_cu_main6thrust24THRUST_300001_SM_1000_NS12placeholders2_1E,(_ZN30_INTERNAL_b2cfea71_4_k_cu_main4cuda3std3__45__cpo3endE - _ZN30_INTERNAL_b2cfea71_4_k_cu_main6thrust24THRUST_300001_SM_1000_NS12placeholders2_1E)
_ZN30_INTERNAL_b2cfea71_4_k_cu_main6thrust24THRUST_300001_SM_1000_NS12placeholders2_1E:
	.zero		1
	.type		_ZN30_INTERNAL_b2cfea71_4_k_cu_main4cuda3std3__45__cpo3endE,@object
	.size		_ZN30_INTERNAL_b2cfea71_4_k_cu_main4cuda3std3__45__cpo3endE,(_ZN30_INTERNAL_b2cfea71_4_k_cu_main4cuda3std6ranges3__45__cpo3endE - _ZN30_INTERNAL_b2cfea71_4_k_cu_main4cuda3std3__45__cpo3endE)
_ZN30_INTERNAL_b2cfea71_4_k_cu_main4cuda3std3__45__cpo3endE:
	.zero		1
	.type		_ZN30_INTERNAL_b2cfea71_4_k_cu_main4cuda3std6ranges3__45__cpo3endE,@object
	.size		_ZN30_INTERNAL_b2cfea71_4_k_cu_main4cuda3std6ranges3__45__cpo3endE,(_ZN30_INTERNAL_b2cfea71_4_k_cu_main6thrust24THRUST_300001_SM_1000_NS12placeholders2_5E - _ZN30_INTERNAL_b2cfea71_4_k_cu_main4cuda3std6ranges3__45__cpo3endE)
_ZN30_INTERNAL_b2cfea71_4_k_cu_main4cuda3std6ranges3__45__cpo3endE:
	.zero		1
	.type		_ZN30_INTERNAL_b2cfea71_4_k_cu_main6thrust24THRUST_300001_SM_1000_NS12placeholders2_5E,@object
	.size		_ZN30_INTERNAL_b2cfea71_4_k_cu_main6thrust24THRUST_300001_SM_1000_NS12placeholders2_5E,(_ZN30_INTERNAL_b2cfea71_4_k_cu_main4cuda3std3__45__cpo4rendE - _ZN30_INTERNAL_b2cfea71_4_k_cu_main6thrust24THRUST_300001_SM_1000_NS12placeholders2_5E)
_ZN30_INTERNAL_b2cfea71_4_k_cu_main6thrust24THRUST_300001_SM_1000_NS12placeholders2_5E:
	.zero		1
	.type		_ZN30_INTERNAL_b2cfea71_4_k_cu_main4cuda3std3__45__cpo4rendE,@object
	.size		_ZN30_INTERNAL_b2cfea71_4_k_cu_main4cuda3std3__45__cpo4rendE,(_ZN30_INTERNAL_b2cfea71_4_k_cu_main4cuda3std6ranges3__45__cpo9iter_swapE - _ZN30_INTERNAL_b2cfea71_4_k_cu_main4cuda3std3__45__cpo4rendE)
_ZN30_INTERNAL_b2cfea71_4_k_cu_main4cuda3std3__45__cpo4rendE:
	.zero		1
	.type		_ZN30_INTERNAL_b2cfea71_4_k_cu_main4cuda3std6ranges3__45__cpo9iter_swapE,@object
	.size		_ZN30_INTERNAL_b2cfea71_4_k_cu_main4cuda3std6ranges3__45__cpo9iter_swapE,(_ZN30_INTERNAL_b2cfea71_4_k_cu_main4cuda3std3__48unexpectE - _ZN30_INTERNAL_b2cfea71_4_k_cu_main4cuda3std6ranges3__45__cpo9iter_swapE)
_ZN30_INTERNAL_b2cfea71_4_k_cu_main4cuda3std6ranges3__45__cpo9iter_swapE:
	.zero		1
	.type		_ZN30_INTERNAL_b2cfea71_4_k_cu_main4cuda3std3__48unexpectE,@object
	.size		_ZN30_INTERNAL_b2cfea71_4_k_cu_main4cuda3std3__48unexpectE,(_ZN30_INTERNAL_b2cfea71_4_k_cu_main6thrust24THRUST_300001_SM_1000_NS8cuda_cub3parE - _ZN30_INTERNAL_b2cfea71_4_k_cu_main4cuda3std3__48unexpectE)
_ZN30_INTERNAL_b2cfea71_4_k_cu_main4cuda3std3__48unexpectE:
	.zero		1
	.type		_ZN30_INTERNAL_b2cfea71_4_k_cu_main6thrust24THRUST_300001_SM_1000_NS8cuda_cub3parE,@object
	.size		_ZN30_INTERNAL_b2cfea71_4_k_cu_main6thrust24THRUST_300001_SM_1000_NS8cuda_cub3parE,(.L_29 - _ZN30_INTERNAL_b2cfea71_4_k_cu_main6thrust24THRUST_300001_SM_1000_NS8cuda_cub3parE)
_ZN30_INTERNAL_b2cfea71_4_k_cu_main6thrust24THRUST_300001_SM_1000_NS8cuda_cub3parE:
	.zero		1
.L_29:


//--------------------- .nv.constant0._ZN3cub18CUB_300001_SM_10006detail11EmptyKernelIvEEvv --------------------------
	.section	.nv.constant0._ZN3cub18CUB_300001_SM_10006detail11EmptyKernelIvEEvv,"a",@progbits
	.sectionflags	@""
	.align	4
.nv.constant0._ZN3cub18CUB_300001_SM_10006detail11EmptyKernelIvEEvv:
	.zero		896


//--------------------- SYMBOLS --------------------------

	.type		.nv.reservedSmem.offset0,@object
	.size		.nv.reservedSmem.offset0,0x4
